//
// Generated by NVIDIA NVVM Compiler
//
// Compiler Build ID: CL-36424714
// Cuda compilation tools, release 13.0, V13.0.88
// Based on NVVM 20.0.0
//

.version 9.0
.target sm_100
.address_size 64

	// .globl	_Z7dkernelv
.extern .func  (.param .b32 func_retval0) vprintf
(
	.param .b64 vprintf_param_0,
	.param .b64 vprintf_param_1
)
;
.global .align 1 .b8 $str[13] = {104, 101, 108, 108, 111, 32, 119, 111, 114, 108, 100, 10};

.visible .entry _Z7dkernelv()
{
	.reg .b32 	%r<3>;
	.reg .b64 	%rd<3>;

	mov.u64 	%rd1, $str;
	cvta.global.u64 	%rd2, %rd1;
	{ // callseq 0, 0
	.param .b64 param0;
	st.param.b64 	[param0], %rd2;
	.param .b64 param1;
	st.param.b64 	[param1], 0;
	.param .b32 retval0;
	call.uni (retval0), 
	vprintf, 
	(
	param0, 
	param1
	);
	ld.param.b32 	%r1, [retval0];
	} // callseq 0
	ret;

}


// ===== COMPILED SASS (sm_100) =====

	.target	sm_100

	.elftype	@"ET_EXEC"


//--------------------- .note.nv.tkinfo           --------------------------
	.section	.note.nv.tkinfo,"",@"SHT_NOTE"
	.sectionflags	@"SHF_NOTE_NV_TKINFO"
	.tkinfo
        /*0018*/ 	.word	0x00000002
        /*0030*/ 	.string	""
        /*0030*/ 	.string	"ptxas"
        /*0030*/ 	.string	"Cuda compilation tools, release 13.0, V13.0.88"
        /*0030*/ 	.string	"Build cuda_13.0.r13.0/compiler.36424714_0"
        /*0030*/ 	.string	"-arch sm_100 -m 64 "



//--------------------- .note.nv.cuinfo           --------------------------
	.section	.note.nv.cuinfo,"",@"SHT_NOTE"
	.sectionflags	@"SHF_NOTE_NV_CUINFO"
        /*0018*/ 	.short	0x0002
        /*001a*/ 	.short	0x0064
        /*001c*/ 	.short	0x0082
	.zero		2


//--------------------- .nv.info                  --------------------------
	.section	.nv.info,"",@"SHT_CUDA_INFO"
	.align	4


	//----- nvinfo : EIATTR_REGCOUNT
	.align		4
        /*0000*/ 	.byte	0x04, 0x2f
        /*0002*/ 	.short	(.L_2 - .L_1)
	.align		4
.L_1:
        /*0004*/ 	.word	index@(_Z7dkernelv)
        /*0008*/ 	.word	0x00000018


	//----- nvinfo : EIATTR_FRAME_SIZE
	.align		4
.L_2:
        /*000c*/ 	.byte	0x04, 0x11
        /*000e*/ 	.short	(.L_4 - .L_3)
	.align		4
.L_3:
        /*0010*/ 	.word	index@(_Z7dkernelv)
        /*0014*/ 	.word	0x00000000


	//----- nvinfo : EIATTR_MIN_STACK_SIZE
	.align		4
.L_4:
        /*0018*/ 	.byte	0x04, 0x12
        /*001a*/ 	.short	(.L_6 - .L_5)
	.align		4
.L_5:
        /*001c*/ 	.word	index@(_Z7dkernelv)
        /*0020*/ 	.word	0x00000000
.L_6:


//--------------------- .nv.compat                --------------------------
	.section	.nv.compat,"",@"SHT_CUDA_COMPAT_INFO"
	.align	4
        /*0000*/ 	.byte	0x02, 0x09, 0x00, 0x00, 0x02, 0x02, 0x01, 0x00, 0x02, 0x05, 0x05, 0x00, 0x03, 0x07, 0x01, 0x01
        /*0010*/ 	.byte	0x02, 0x03, 0x00, 0x00, 0x02, 0x06, 0x01, 0x00, 0x04, 0x0b, 0x08, 0x00, 0x09, 0x00, 0x00, 0x00
        /*0020*/ 	.byte	0x00, 0x00, 0x00, 0x00


//--------------------- .nv.info._Z7dkernelv      --------------------------
	.section	.nv.info._Z7dkernelv,"",@"SHT_CUDA_INFO"
	.sectionflags	@""
	.align	4


	//----- nvinfo : EIATTR_CUDA_API_VERSION
	.align		4
        /*0000*/ 	.byte	0x04, 0x37
        /*0002*/ 	.short	(.L_8 - .L_7)
.L_7:
        /*0004*/ 	.word	0x00000082


	//----- nvinfo : EIATTR_SPARSE_MMA_MASK
	.align		4
.L_8:
        /*0008*/ 	.byte	0x03, 0x50
        /*000a*/ 	.short	0x0000


	//----- nvinfo : EIATTR_MAXREG_COUNT
	.align		4
        /*000c*/ 	.byte	0x03, 0x1b
        /*000e*/ 	.short	0x00ff


	//----- nvinfo : EIATTR_EXTERNS
	.align		4
        /*0010*/ 	.byte	0x04, 0x0f
        /*0012*/ 	.short	(.L_10 - .L_9)


	//   ....[0]....
	.align		4
.L_9:
        /*0014*/ 	.word	index@(vprintf)


	//----- nvinfo : EIATTR_MERCURY_ISA_VERSION
	.align		4
.L_10:
        /*0018*/ 	.byte	0x03, 0x5f
        /*001a*/ 	.short	0x0101


	//----- nvinfo : EIATTR_VRC_CTA_INIT_COUNT
	.align		4
        /*001c*/ 	.byte	0x02, 0x4a
	.zero		1
	.zero		1


	//----- nvinfo : EIATTR_SYSCALL_OFFSETS
	.align		4
        /*0020*/ 	.byte	0x04, 0x46
        /*0022*/ 	.short	(.L_12 - .L_11)


	//   ....[0]....
.L_11:
        /*0024*/ 	.word	0x00000080


	//----- nvinfo : EIATTR_EXIT_INSTR_OFFSETS
	.align		4
.L_12:
        /*0028*/ 	.byte	0x04, 0x1c
        /*002a*/ 	.short	(.L_14 - .L_13)


	//   ....[0]....
.L_13:
        /*002c*/ 	.word	0x00000090


	//----- nvinfo : EIATTR_SW_WAR
	.align		4
.L_14:
        /*0030*/ 	.byte	0x04, 0x36
        /*0032*/ 	.short	(.L_16 - .L_15)
.L_15:
        /*0034*/ 	.word	0x00000008
.L_16:


//--------------------- .nv.callgraph             --------------------------
	.section	.nv.callgraph,"",@"SHT_CUDA_CALLGRAPH"
	.align	4
	.sectionentsize	8
	.align		4
        /*0000*/ 	.word	0x00000000
	.align		4
        /*0004*/ 	.word	0xffffffff
	.align		4
        /*0008*/ 	.word	index@(_Z7dkernelv)
	.align		4
        /*000c*/ 	.word	index@(vprintf)
	.align		4
        /*0010*/ 	.word	0x00000000
	.align		4
        /*0014*/ 	.word	0xfffffffe
	.align		4
        /*0018*/ 	.word	0x00000000
	.align		4
        /*001c*/ 	.word	0xfffffffd
	.align		4
        /*0020*/ 	.word	0x00000000
	.align		4
        /*0024*/ 	.word	0xfffffffc


//--------------------- .nv.constant4             --------------------------
	.section	.nv.constant4,"a",@progbits
	.align	8
	.align		8
.nv.constant4:
        /*0000*/ 	.dword	vprintf
	.align		8
        /*0008*/ 	.dword	$str


//--------------------- .text._Z7dkernelv         --------------------------
	.section	.text._Z7dkernelv,"ax",@progbits
	.align	128
        .global         _Z7dkernelv
        .type           _Z7dkernelv,@function
        .size           _Z7dkernelv,(.L_x_2 - _Z7dkernelv)
        .other          _Z7dkernelv,@"STO_CUDA_ENTRY STV_DEFAULT"
_Z7dkernelv:
.text._Z7dkernelv:
[----:B------:R-:W0:Y:S01]  /*0000*/  LDC R1, c[0x0][0x37c] ;  /* 0x0000df00ff017b82 */ /* 0x000e220000000800 */
[----:B------:R-:W-:Y:S01]  /*0010*/  MOV R0, 0x0 ;  /* 0x0000000000007802 */ /* 0x000fe20000000f00 */
[----:B------:R-:W1:Y:S01]  /*0020*/  LDCU.64 UR4, c[0x4][0x8] ;  /* 0x01000100ff0477ac */ /* 0x000e620008000a00 */
[----:B------:R-:W-:-:S05]  /*0030*/  CS2R R6, SRZ ;  /* 0x0000000000067805 */ /* 0x000fca000001ff00 */
[----:B------:R2:W3:Y:S01]  /*0040*/  LDC.64 R2, c[0x4][R0] ;  /* 0x0100000000027b82 */ /* 0x0004e20000000a00 */
[----:B-1----:R-:W-:Y:S02]  /*0050*/  IMAD.U32 R4, RZ, RZ, UR4 ;  /* 0x00000004ff047e24 */ /* 0x002fe4000f8e00ff */
[----:B--2---:R-:W-:-:S07]  /*0060*/  IMAD.U32 R5, RZ, RZ, UR5 ;  /* 0x00000005ff057e24 */ /* 0x004fce000f8e00ff */
[----:B------:R-:W-:-:S07]  /*0070*/  LEPC R20, `(.L_x_0) ;  /* 0x000000001014794e */ /* 0x000fce0000000000 */
[----:B0--3--:R-:W-:Y:S05]  /*0080*/  CALL.ABS.NOINC R2 ;  /* 0x0000000002007343 */ /* 0x009fea0003c00000 */
.L_x_0:
[----:B------:R-:W-:Y:S05]  /*0090*/  EXIT ;  /* 0x000000000000794d */ /* 0x000fea0003800000 */
.L_x_1:
[----:B------:R-:W-:-:S00]  /*00a0*/  BRA `(.L_x_1) ;  /* 0xfffffffc00fc7947 */ /* 0x000fc0000383ffff */
[----:B------:R-:W-:-:S00]  /*00b0*/  NOP ;  /* 0x0000000000007918 */ /* 0x000fc00000000000 */
        /* <DEDUP_REMOVED lines=12> */
.L_x_2:


//--------------------- .nv.global.init           --------------------------
	.section	.nv.global.init,"aw",@progbits
.nv.global.init:
	.type		$str,@object
	.size		$str,(.L_0 - $str)
$str:
        /*0000*/ 	.byte	0x68, 0x65, 0x6c, 0x6c, 0x6f, 0x20, 0x77, 0x6f, 0x72, 0x6c, 0x64, 0x0a, 0x00
.L_0:


//--------------------- .nv.shared.reserved.0     --------------------------
	.section	.nv.shared.reserved.0,"aw",@nobits
	.weak		__nv_reservedSMEM_offset_0_alias
	.size		__nv_reservedSMEM_offset_0_alias, 0, 64
	.other		__nv_reservedSMEM_offset_0_alias,@"STO_CUDA_RESERVED_SHARED STV_DEFAULT"
__nv_reservedSMEM_offset_0_alias:
	.zero		0
	.zero		64


//--------------------- .nv.constant0._Z7dkernelv --------------------------
	.section	.nv.constant0._Z7dkernelv,"a",@progbits
	.sectionflags	@""
	.align	4
.nv.constant0._Z7dkernelv:
	.zero		896


//--------------------- SYMBOLS --------------------------

	.type		.nv.reservedSmem.offset0,@object
	.size		.nv.reservedSmem.offset0,0x4
	.type		vprintf,@function
